//
// Generated by NVIDIA NVVM Compiler
//
// Compiler Build ID: CL-36424714
// Cuda compilation tools, release 13.0, V13.0.88
// Based on NVVM 20.0.0
//

.version 9.0
.target sm_100
.address_size 64

	// .globl	_Z12simpleKernelv
.extern .func  (.param .b32 func_retval0) vprintf
(
	.param .b64 vprintf_param_0,
	.param .b64 vprintf_param_1
)
;
.global .align 1 .b8 $str[35] = {83, 105, 109, 112, 108, 101, 32, 107, 101, 114, 110, 101, 108, 32, 101, 120, 101, 99, 117, 116, 101, 100, 32, 111, 110, 32, 100, 101, 118, 105, 99, 101, 46, 10};

.visible .entry _Z12simpleKernelv()
{
	.reg .b32 	%r<3>;
	.reg .b64 	%rd<3>;

	mov.u64 	%rd1, $str;
	cvta.global.u64 	%rd2, %rd1;
	{ // callseq 0, 0
	.param .b64 param0;
	st.param.b64 	[param0], %rd2;
	.param .b64 param1;
	st.param.b64 	[param1], 0;
	.param .b32 retval0;
	call.uni (retval0), 
	vprintf, 
	(
	param0, 
	param1
	);
	ld.param.b32 	%r1, [retval0];
	} // callseq 0
	ret;

}
	// .globl	_Z17reduce_unrolling2PiS_j
.visible .entry _Z17reduce_unrolling2PiS_j(
	.param .u64 .ptr .align 1 _Z17reduce_unrolling2PiS_j_param_0,
	.param .u64 .ptr .align 1 _Z17reduce_unrolling2PiS_j_param_1,
	.param .u32 _Z17reduce_unrolling2PiS_j_param_2
)
{
	.reg .pred 	%p<6>;
	.reg .b32 	%r<19>;
	.reg .b64 	%rd<18>;

	ld.param.u64 	%rd6, [_Z17reduce_unrolling2PiS_j_param_0];
	ld.param.u64 	%rd5, [_Z17reduce_unrolling2PiS_j_param_1];
	ld.param.u32 	%r8, [_Z17reduce_unrolling2PiS_j_param_2];
	cvta.to.global.u64 	%rd1, %rd6;
	mov.u32 	%r1, %tid.x;
	mov.u32 	%r2, %ctaid.x;
	mov.u32 	%r18, %ntid.x;
	mul.lo.s32 	%r9, %r18, %r2;
	shl.b32 	%r10, %r9, 1;
	add.s32 	%r4, %r10, %r1;
	cvt.u64.u32 	%rd2, %r10;
	add.s32 	%r5, %r4, %r18;
	setp.ge.u32 	%p1, %r5, %r8;
	@%p1 bra 	$L__BB1_2;
	mul.wide.u32 	%rd7, %r5, 4;
	add.s64 	%rd8, %rd1, %rd7;
	ld.global.u32 	%r11, [%rd8];
	mul.wide.u32 	%rd9, %r4, 4;
	add.s64 	%rd10, %rd1, %rd9;
	ld.global.u32 	%r12, [%rd10];
	add.s32 	%r13, %r12, %r11;
	st.global.u32 	[%rd10], %r13;
$L__BB1_2:
	shl.b64 	%rd11, %rd2, 2;
	add.s64 	%rd3, %rd1, %rd11;
	bar.sync 	0;
	setp.lt.u32 	%p2, %r18, 2;
	@%p2 bra 	$L__BB1_7;
	mul.wide.u32 	%rd12, %r1, 4;
	add.s64 	%rd4, %rd3, %rd12;
$L__BB1_4:
	shr.u32 	%r7, %r18, 1;
	setp.ge.u32 	%p3, %r1, %r7;
	@%p3 bra 	$L__BB1_6;
	mul.wide.u32 	%rd13, %r7, 4;
	add.s64 	%rd14, %rd4, %rd13;
	ld.global.u32 	%r14, [%rd14];
	ld.global.u32 	%r15, [%rd4];
	add.s32 	%r16, %r15, %r14;
	st.global.u32 	[%rd4], %r16;
$L__BB1_6:
	bar.sync 	0;
	setp.gt.u32 	%p4, %r18, 3;
	mov.u32 	%r18, %r7;
	@%p4 bra 	$L__BB1_4;
$L__BB1_7:
	setp.ne.s32 	%p5, %r1, 0;
	@%p5 bra 	$L__BB1_9;
	ld.global.u32 	%r17, [%rd3];
	cvta.to.global.u64 	%rd15, %rd5;
	mul.wide.u32 	%rd16, %r2, 4;
	add.s64 	%rd17, %rd15, %rd16;
	st.global.u32 	[%rd17], %r17;
$L__BB1_9:
	ret;

}
	// .globl	_Z17reduce_unrolling4PiS_j
.visible .entry _Z17reduce_unrolling4PiS_j(
	.param .u64 .ptr .align 1 _Z17reduce_unrolling4PiS_j_param_0,
	.param .u64 .ptr .align 1 _Z17reduce_unrolling4PiS_j_param_1,
	.param .u32 _Z17reduce_unrolling4PiS_j_param_2
)
{
	.reg .pred 	%p<6>;
	.reg .b32 	%r<26>;
	.reg .b64 	%rd<22>;

	ld.param.u64 	%rd6, [_Z17reduce_unrolling4PiS_j_param_0];
	ld.param.u64 	%rd5, [_Z17reduce_unrolling4PiS_j_param_1];
	ld.param.u32 	%r8, [_Z17reduce_unrolling4PiS_j_param_2];
	cvta.to.global.u64 	%rd1, %rd6;
	mov.u32 	%r1, %tid.x;
	mov.u32 	%r2, %ctaid.x;
	mov.u32 	%r25, %ntid.x;
	mul.lo.s32 	%r9, %r25, %r2;
	shl.b32 	%r10, %r9, 2;
	add.s32 	%r4, %r10, %r1;
	cvt.u64.u32 	%rd2, %r10;
	mad.lo.s32 	%r5, %r25, 3, %r4;
	setp.ge.u32 	%p1, %r5, %r8;
	@%p1 bra 	$L__BB2_2;
	mul.wide.u32 	%rd7, %r4, 4;
	add.s64 	%rd8, %rd1, %rd7;
	ld.global.u32 	%r11, [%rd8];
	shl.b32 	%r12, %r25, 1;
	sub.s32 	%r13, %r5, %r12;
	mul.wide.u32 	%rd9, %r13, 4;
	add.s64 	%rd10, %rd1, %rd9;
	ld.global.u32 	%r14, [%rd10];
	add.s32 	%r15, %r13, %r25;
	mul.wide.u32 	%rd11, %r15, 4;
	add.s64 	%rd12, %rd1, %rd11;
	ld.global.u32 	%r16, [%rd12];
	mul.wide.u32 	%rd13, %r5, 4;
	add.s64 	%rd14, %rd1, %rd13;
	ld.global.u32 	%r17, [%rd14];
	add.s32 	%r18, %r14, %r11;
	add.s32 	%r19, %r18, %r16;
	add.s32 	%r20, %r19, %r17;
	st.global.u32 	[%rd8], %r20;
$L__BB2_2:
	shl.b64 	%rd15, %rd2, 2;
	add.s64 	%rd3, %rd1, %rd15;
	bar.sync 	0;
	setp.lt.u32 	%p2, %r25, 2;
	@%p2 bra 	$L__BB2_7;
	mul.wide.u32 	%rd16, %r1, 4;
	add.s64 	%rd4, %rd3, %rd16;
$L__BB2_4:
	shr.u32 	%r7, %r25, 1;
	setp.ge.u32 	%p3, %r1, %r7;
	@%p3 bra 	$L__BB2_6;
	mul.wide.u32 	%rd17, %r7, 4;
	add.s64 	%rd18, %rd4, %rd17;
	ld.global.u32 	%r21, [%rd18];
	ld.global.u32 	%r22, [%rd4];
	add.s32 	%r23, %r22, %r21;
	st.global.u32 	[%rd4], %r23;
$L__BB2_6:
	bar.sync 	0;
	setp.gt.u32 	%p4, %r25, 3;
	mov.u32 	%r25, %r7;
	@%p4 bra 	$L__BB2_4;
$L__BB2_7:
	setp.ne.s32 	%p5, %r1, 0;
	@%p5 bra 	$L__BB2_9;
	ld.global.u32 	%r24, [%rd3];
	cvta.to.global.u64 	%rd19, %rd5;
	mul.wide.u32 	%rd20, %r2, 4;
	add.s64 	%rd21, %rd19, %rd20;
	st.global.u32 	[%rd21], %r24;
$L__BB2_9:
	ret;

}
	// .globl	_Z17reduce_unrolling8PiS_i
.visible .entry _Z17reduce_unrolling8PiS_i(
	.param .u64 .ptr .align 1 _Z17reduce_unrolling8PiS_i_param_0,
	.param .u64 .ptr .align 1 _Z17reduce_unrolling8PiS_i_param_1,
	.param .u32 _Z17reduce_unrolling8PiS_i_param_2
)
{
	.reg .pred 	%p<6>;
	.reg .b32 	%r<37>;
	.reg .b64 	%rd<30>;

	ld.param.u64 	%rd6, [_Z17reduce_unrolling8PiS_i_param_0];
	ld.param.u64 	%rd5, [_Z17reduce_unrolling8PiS_i_param_1];
	ld.param.u32 	%r8, [_Z17reduce_unrolling8PiS_i_param_2];
	cvta.to.global.u64 	%rd1, %rd6;
	mov.u32 	%r1, %tid.x;
	mov.u32 	%r36, %ntid.x;
	mov.u32 	%r3, %ctaid.x;
	mul.lo.s32 	%r9, %r3, %r36;
	shl.b32 	%r10, %r9, 3;
	add.s32 	%r4, %r10, %r1;
	cvt.u64.u32 	%rd2, %r10;
	mad.lo.s32 	%r5, %r36, 7, %r4;
	setp.ge.u32 	%p1, %r5, %r8;
	@%p1 bra 	$L__BB3_2;
	mul.wide.u32 	%rd7, %r4, 4;
	add.s64 	%rd8, %rd1, %rd7;
	ld.global.u32 	%r11, [%rd8];
	mad.lo.s32 	%r12, %r36, -6, %r5;
	mul.wide.u32 	%rd9, %r12, 4;
	add.s64 	%rd10, %rd1, %rd9;
	ld.global.u32 	%r13, [%rd10];
	add.s32 	%r14, %r12, %r36;
	mul.wide.u32 	%rd11, %r14, 4;
	add.s64 	%rd12, %rd1, %rd11;
	ld.global.u32 	%r15, [%rd12];
	add.s32 	%r16, %r14, %r36;
	mul.wide.u32 	%rd13, %r16, 4;
	add.s64 	%rd14, %rd1, %rd13;
	ld.global.u32 	%r17, [%rd14];
	add.s32 	%r18, %r16, %r36;
	mul.wide.u32 	%rd15, %r18, 4;
	add.s64 	%rd16, %rd1, %rd15;
	ld.global.u32 	%r19, [%rd16];
	add.s32 	%r20, %r18, %r36;
	mul.wide.u32 	%rd17, %r20, 4;
	add.s64 	%rd18, %rd1, %rd17;
	ld.global.u32 	%r21, [%rd18];
	add.s32 	%r22, %r20, %r36;
	mul.wide.u32 	%rd19, %r22, 4;
	add.s64 	%rd20, %rd1, %rd19;
	ld.global.u32 	%r23, [%rd20];
	mul.wide.u32 	%rd21, %r5, 4;
	add.s64 	%rd22, %rd1, %rd21;
	ld.global.u32 	%r24, [%rd22];
	add.s32 	%r25, %r13, %r11;
	add.s32 	%r26, %r25, %r15;
	add.s32 	%r27, %r26, %r17;
	add.s32 	%r28, %r27, %r19;
	add.s32 	%r29, %r28, %r21;
	add.s32 	%r30, %r29, %r23;
	add.s32 	%r31, %r30, %r24;
	st.global.u32 	[%rd8], %r31;
$L__BB3_2:
	shl.b64 	%rd23, %rd2, 2;
	add.s64 	%rd3, %rd1, %rd23;
	bar.sync 	0;
	setp.lt.u32 	%p2, %r36, 2;
	@%p2 bra 	$L__BB3_7;
	mul.wide.u32 	%rd24, %r1, 4;
	add.s64 	%rd4, %rd3, %rd24;
$L__BB3_4:
	shr.u32 	%r7, %r36, 1;
	setp.ge.u32 	%p3, %r1, %r7;
	@%p3 bra 	$L__BB3_6;
	mul.wide.u32 	%rd25, %r7, 4;
	add.s64 	%rd26, %rd4, %rd25;
	ld.global.u32 	%r32, [%rd26];
	ld.global.u32 	%r33, [%rd4];
	add.s32 	%r34, %r33, %r32;
	st.global.u32 	[%rd4], %r34;
$L__BB3_6:
	bar.sync 	0;
	setp.gt.u32 	%p4, %r36, 3;
	mov.u32 	%r36, %r7;
	@%p4 bra 	$L__BB3_4;
$L__BB3_7:
	setp.ne.s32 	%p5, %r1, 0;
	@%p5 bra 	$L__BB3_9;
	ld.global.u32 	%r35, [%rd3];
	cvta.to.global.u64 	%rd27, %rd5;
	mul.wide.u32 	%rd28, %r3, 4;
	add.s64 	%rd29, %rd27, %rd28;
	st.global.u32 	[%rd29], %r35;
$L__BB3_9:
	ret;

}
	// .globl	_Z27reduced_unrolling_intrawarpPiS_j
.visible .entry _Z27reduced_unrolling_intrawarpPiS_j(
	.param .u64 .ptr .align 1 _Z27reduced_unrolling_intrawarpPiS_j_param_0,
	.param .u64 .ptr .align 1 _Z27reduced_unrolling_intrawarpPiS_j_param_1,
	.param .u32 _Z27reduced_unrolling_intrawarpPiS_j_param_2
)
{
	.reg .pred 	%p<7>;
	.reg .b32 	%r<55>;
	.reg .b64 	%rd<30>;

	ld.param.u64 	%rd6, [_Z27reduced_unrolling_intrawarpPiS_j_param_0];
	ld.param.u64 	%rd5, [_Z27reduced_unrolling_intrawarpPiS_j_param_1];
	ld.param.u32 	%r8, [_Z27reduced_unrolling_intrawarpPiS_j_param_2];
	cvta.to.global.u64 	%rd1, %rd6;
	mov.u32 	%r1, %tid.x;
	mov.u32 	%r54, %ntid.x;
	mov.u32 	%r3, %ctaid.x;
	mul.lo.s32 	%r9, %r54, %r3;
	shl.b32 	%r10, %r9, 3;
	add.s32 	%r4, %r10, %r1;
	cvt.u64.u32 	%rd2, %r10;
	mad.lo.s32 	%r5, %r54, 7, %r4;
	setp.ge.u32 	%p1, %r5, %r8;
	@%p1 bra 	$L__BB4_2;
	mul.wide.u32 	%rd7, %r4, 4;
	add.s64 	%rd8, %rd1, %rd7;
	ld.global.u32 	%r11, [%rd8];
	mad.lo.s32 	%r12, %r54, -6, %r5;
	mul.wide.u32 	%rd9, %r12, 4;
	add.s64 	%rd10, %rd1, %rd9;
	ld.global.u32 	%r13, [%rd10];
	add.s32 	%r14, %r12, %r54;
	mul.wide.u32 	%rd11, %r14, 4;
	add.s64 	%rd12, %rd1, %rd11;
	ld.global.u32 	%r15, [%rd12];
	add.s32 	%r16, %r14, %r54;
	mul.wide.u32 	%rd13, %r16, 4;
	add.s64 	%rd14, %rd1, %rd13;
	ld.global.u32 	%r17, [%rd14];
	add.s32 	%r18, %r16, %r54;
	mul.wide.u32 	%rd15, %r18, 4;
	add.s64 	%rd16, %rd1, %rd15;
	ld.global.u32 	%r19, [%rd16];
	add.s32 	%r20, %r18, %r54;
	mul.wide.u32 	%rd17, %r20, 4;
	add.s64 	%rd18, %rd1, %rd17;
	ld.global.u32 	%r21, [%rd18];
	add.s32 	%r22, %r20, %r54;
	mul.wide.u32 	%rd19, %r22, 4;
	add.s64 	%rd20, %rd1, %rd19;
	ld.global.u32 	%r23, [%rd20];
	mul.wide.u32 	%rd21, %r5, 4;
	add.s64 	%rd22, %rd1, %rd21;
	ld.global.u32 	%r24, [%rd22];
	add.s32 	%r25, %r13, %r11;
	add.s32 	%r26, %r25, %r15;
	add.s32 	%r27, %r26, %r17;
	add.s32 	%r28, %r27, %r19;
	add.s32 	%r29, %r28, %r21;
	add.s32 	%r30, %r29, %r23;
	add.s32 	%r31, %r30, %r24;
	st.global.u32 	[%rd8], %r31;
$L__BB4_2:
	shl.b64 	%rd23, %rd2, 2;
	add.s64 	%rd3, %rd1, %rd23;
	bar.sync 	0;
	setp.lt.u32 	%p2, %r54, 66;
	mul.wide.u32 	%rd24, %r1, 4;
	add.s64 	%rd4, %rd3, %rd24;
	@%p2 bra 	$L__BB4_6;
$L__BB4_3:
	shr.u32 	%r7, %r54, 1;
	setp.ge.u32 	%p3, %r1, %r7;
	@%p3 bra 	$L__BB4_5;
	mul.wide.u32 	%rd25, %r7, 4;
	add.s64 	%rd26, %rd4, %rd25;
	ld.global.u32 	%r32, [%rd26];
	ld.global.u32 	%r33, [%rd4];
	add.s32 	%r34, %r33, %r32;
	st.global.u32 	[%rd4], %r34;
$L__BB4_5:
	bar.sync 	0;
	setp.gt.u32 	%p4, %r54, 131;
	mov.u32 	%r54, %r7;
	@%p4 bra 	$L__BB4_3;
$L__BB4_6:
	setp.gt.u32 	%p5, %r1, 31;
	@%p5 bra 	$L__BB4_9;
	ld.volatile.global.u32 	%r35, [%rd4+128];
	ld.volatile.global.u32 	%r36, [%rd4];
	add.s32 	%r37, %r36, %r35;
	st.volatile.global.u32 	[%rd4], %r37;
	ld.volatile.global.u32 	%r38, [%rd4+64];
	ld.volatile.global.u32 	%r39, [%rd4];
	add.s32 	%r40, %r39, %r38;
	st.volatile.global.u32 	[%rd4], %r40;
	ld.volatile.global.u32 	%r41, [%rd4+32];
	ld.volatile.global.u32 	%r42, [%rd4];
	add.s32 	%r43, %r42, %r41;
	st.volatile.global.u32 	[%rd4], %r43;
	ld.volatile.global.u32 	%r44, [%rd4+16];
	ld.volatile.global.u32 	%r45, [%rd4];
	add.s32 	%r46, %r45, %r44;
	st.volatile.global.u32 	[%rd4], %r46;
	ld.volatile.global.u32 	%r47, [%rd4+8];
	ld.volatile.global.u32 	%r48, [%rd4];
	add.s32 	%r49, %r48, %r47;
	st.volatile.global.u32 	[%rd4], %r49;
	ld.volatile.global.u32 	%r50, [%rd4+4];
	ld.volatile.global.u32 	%r51, [%rd4];
	add.s32 	%r52, %r51, %r50;
	st.volatile.global.u32 	[%rd4], %r52;
	setp.ne.s32 	%p6, %r1, 0;
	@%p6 bra 	$L__BB4_9;
	ld.global.u32 	%r53, [%rd3];
	cvta.to.global.u64 	%rd27, %rd5;
	mul.wide.u32 	%rd28, %r3, 4;
	add.s64 	%rd29, %rd27, %rd28;
	st.global.u32 	[%rd29], %r53;
$L__BB4_9:
	ret;

}


// ===== COMPILED SASS (sm_100) =====

	.target	sm_100

	.elftype	@"ET_EXEC"


//--------------------- .note.nv.tkinfo           --------------------------
	.section	.note.nv.tkinfo,"",@"SHT_NOTE"
	.sectionflags	@"SHF_NOTE_NV_TKINFO"
	.tkinfo
        /*0018*/ 	.word	0x00000002
        /*0030*/ 	.string	""
        /*0030*/ 	.string	"ptxas"
        /*0030*/ 	.string	"Cuda compilation tools, release 13.0, V13.0.88"
        /*0030*/ 	.string	"Build cuda_13.0.r13.0/compiler.36424714_0"
        /*0030*/ 	.string	"-arch sm_100 -m 64 "



//--------------------- .note.nv.cuinfo           --------------------------
	.section	.note.nv.cuinfo,"",@"SHT_NOTE"
	.sectionflags	@"SHF_NOTE_NV_CUINFO"
        /*0018*/ 	.short	0x0002
        /*001a*/ 	.short	0x0064
        /*001c*/ 	.short	0x0082
	.zero		2


//--------------------- .nv.info                  --------------------------
	.section	.nv.info,"",@"SHT_CUDA_INFO"
	.align	4


	//----- nvinfo : EIATTR_REGCOUNT
	.align		4
        /*0000*/ 	.byte	0x04, 0x2f
        /*0002*/ 	.short	(.L_2 - .L_1)
	.align		4
.L_1:
        /*0004*/ 	.word	index@(_Z12simpleKernelv)
        /*0008*/ 	.word	0x00000018


	//----- nvinfo : EIATTR_FRAME_SIZE
	.align		4
.L_2:
        /*000c*/ 	.byte	0x04, 0x11
        /*000e*/ 	.short	(.L_4 - .L_3)
	.align		4
.L_3:
        /*0010*/ 	.word	index@(_Z12simpleKernelv)
        /*0014*/ 	.word	0x00000000


	//----- nvinfo : EIATTR_REGCOUNT
	.align		4
.L_4:
        /*0018*/ 	.byte	0x04, 0x2f
        /*001a*/ 	.short	(.L_6 - .L_5)
	.align		4
.L_5:
        /*001c*/ 	.word	index@(_Z17reduce_unrolling2PiS_j)
        /*0020*/ 	.word	0x00000010


	//----- nvinfo : EIATTR_FRAME_SIZE
	.align		4
.L_6:
        /*0024*/ 	.byte	0x04, 0x11
        /*0026*/ 	.short	(.L_8 - .L_7)
	.align		4
.L_7:
        /*0028*/ 	.word	index@(_Z17reduce_unrolling2PiS_j)
        /*002c*/ 	.word	0x00000000


	//----- nvinfo : EIATTR_REGCOUNT
	.align		4
.L_8:
        /*0030*/ 	.byte	0x04, 0x2f
        /*0032*/ 	.short	(.L_10 - .L_9)
	.align		4
.L_9:
        /*0034*/ 	.word	index@(_Z17reduce_unrolling4PiS_j)
        /*0038*/ 	.word	0x00000014


	//----- nvinfo : EIATTR_FRAME_SIZE
	.align		4
.L_10:
        /*003c*/ 	.byte	0x04, 0x11
        /*003e*/ 	.short	(.L_12 - .L_11)
	.align		4
.L_11:
        /*0040*/ 	.word	index@(_Z17reduce_unrolling4PiS_j)
        /*0044*/ 	.word	0x00000000


	//----- nvinfo : EIATTR_REGCOUNT
	.align		4
.L_12:
        /*0048*/ 	.byte	0x04, 0x2f
        /*004a*/ 	.short	(.L_14 - .L_13)
	.align		4
.L_13:
        /*004c*/ 	.word	index@(_Z17reduce_unrolling8PiS_i)
        /*0050*/ 	.word	0x0000001c


	//----- nvinfo : EIATTR_FRAME_SIZE
	.align		4
.L_14:
        /*0054*/ 	.byte	0x04, 0x11
        /*0056*/ 	.short	(.L_16 - .L_15)
	.align		4
.L_15:
        /*0058*/ 	.word	index@(_Z17reduce_unrolling8PiS_i)
        /*005c*/ 	.word	0x00000000


	//----- nvinfo : EIATTR_REGCOUNT
	.align		4
.L_16:
        /*0060*/ 	.byte	0x04, 0x2f
        /*0062*/ 	.short	(.L_18 - .L_17)
	.align		4
.L_17:
        /*0064*/ 	.word	index@(_Z27reduced_unrolling_intrawarpPiS_j)
        /*0068*/ 	.word	0x0000001c


	//----- nvinfo : EIATTR_FRAME_SIZE
	.align		4
.L_18:
        /*006c*/ 	.byte	0x04, 0x11
        /*006e*/ 	.short	(.L_20 - .L_19)
	.align		4
.L_19:
        /*0070*/ 	.word	index@(_Z27reduced_unrolling_intrawarpPiS_j)
        /*0074*/ 	.word	0x00000000


	//----- nvinfo : EIATTR_MIN_STACK_SIZE
	.align		4
.L_20:
        /*0078*/ 	.byte	0x04, 0x12
        /*007a*/ 	.short	(.L_22 - .L_21)
	.align		4
.L_21:
        /*007c*/ 	.word	index@(_Z27reduced_unrolling_intrawarpPiS_j)
        /*0080*/ 	.word	0x00000000


	//----- nvinfo : EIATTR_MIN_STACK_SIZE
	.align		4
.L_22:
        /*0084*/ 	.byte	0x04, 0x12
        /*0086*/ 	.short	(.L_24 - .L_23)
	.align		4
.L_23:
        /*0088*/ 	.word	index@(_Z17reduce_unrolling8PiS_i)
        /*008c*/ 	.word	0x00000000


	//----- nvinfo : EIATTR_MIN_STACK_SIZE
	.align		4
.L_24:
        /*0090*/ 	.byte	0x04, 0x12
        /*0092*/ 	.short	(.L_26 - .L_25)
	.align		4
.L_25:
        /*0094*/ 	.word	index@(_Z17reduce_unrolling4PiS_j)
        /*0098*/ 	.word	0x00000000


	//----- nvinfo : EIATTR_MIN_STACK_SIZE
	.align		4
.L_26:
        /*009c*/ 	.byte	0x04, 0x12
        /*009e*/ 	.short	(.L_28 - .L_27)
	.align		4
.L_27:
        /*00a0*/ 	.word	index@(_Z17reduce_unrolling2PiS_j)
        /*00a4*/ 	.word	0x00000000


	//----- nvinfo : EIATTR_MIN_STACK_SIZE
	.align		4
.L_28:
        /*00a8*/ 	.byte	0x04, 0x12
        /*00aa*/ 	.short	(.L_30 - .L_29)
	.align		4
.L_29:
        /*00ac*/ 	.word	index@(_Z12simpleKernelv)
        /*00b0*/ 	.word	0x00000000
.L_30:


//--------------------- .nv.compat                --------------------------
	.section	.nv.compat,"",@"SHT_CUDA_COMPAT_INFO"
	.align	4
        /*0000*/ 	.byte	0x02, 0x09, 0x00, 0x00, 0x02, 0x02, 0x01, 0x00, 0x02, 0x05, 0x05, 0x00, 0x03, 0x07, 0x01, 0x01
        /*0010*/ 	.byte	0x02, 0x03, 0x00, 0x00, 0x02, 0x06, 0x01, 0x00, 0x04, 0x0b, 0x08, 0x00, 0x09, 0x00, 0x00, 0x00
        /*0020*/ 	.byte	0x00, 0x00, 0x00, 0x00


//--------------------- .nv.info._Z27reduced_unrolling_intrawarpPiS_j --------------------------
	.section	.nv.info._Z27reduced_unrolling_intrawarpPiS_j,"",@"SHT_CUDA_INFO"
	.sectionflags	@""
	.align	4


	//----- nvinfo : EIATTR_CUDA_API_VERSION
	.align		4
        /*0000*/ 	.byte	0x04, 0x37
        /*0002*/ 	.short	(.L_32 - .L_31)
.L_31:
        /*0004*/ 	.word	0x00000082


	//----- nvinfo : EIATTR_KPARAM_INFO
	.align		4
.L_32:
        /*0008*/ 	.byte	0x04, 0x17
        /*000a*/ 	.short	(.L_34 - .L_33)
.L_33:
        /*000c*/ 	.word	0x00000000
        /*0010*/ 	.short	0x0002
        /*0012*/ 	.short	0x0010
        /*0014*/ 	.byte	0x00, 0xf0, 0x11, 0x00


	//----- nvinfo : EIATTR_KPARAM_INFO
	.align		4
.L_34:
        /*0018*/ 	.byte	0x04, 0x17
        /*001a*/ 	.short	(.L_36 - .L_35)
.L_35:
        /*001c*/ 	.word	0x00000000
        /*0020*/ 	.short	0x0001
        /*0022*/ 	.short	0x0008
        /*0024*/ 	.byte	0x00, 0xf5, 0x21, 0x00


	//----- nvinfo : EIATTR_KPARAM_INFO
	.align		4
.L_36:
        /*0028*/ 	.byte	0x04, 0x17
        /*002a*/ 	.short	(.L_38 - .L_37)
.L_37:
        /*002c*/ 	.word	0x00000000
        /*0030*/ 	.short	0x0000
        /*0032*/ 	.short	0x0000
        /*0034*/ 	.byte	0x00, 0xf5, 0x21, 0x00


	//----- nvinfo : EIATTR_SPARSE_MMA_MASK
	.align		4
.L_38:
        /*0038*/ 	.byte	0x03, 0x50
        /*003a*/ 	.short	0x0000


	//----- nvinfo : EIATTR_MAXREG_COUNT
	.align		4
        /*003c*/ 	.byte	0x03, 0x1b
        /*003e*/ 	.short	0x00ff


	//----- nvinfo : EIATTR_NUM_BARRIERS
	.align		4
        /*0040*/ 	.byte	0x02, 0x4c
        /*0042*/ 	.byte	0x01
	.zero		1


	//----- nvinfo : EIATTR_MERCURY_ISA_VERSION
	.align		4
        /*0044*/ 	.byte	0x03, 0x5f
        /*0046*/ 	.short	0x0101


	//----- nvinfo : EIATTR_VRC_CTA_INIT_COUNT
	.align		4
        /*0048*/ 	.byte	0x02, 0x4a
	.zero		1
	.zero		1


	//----- nvinfo : EIATTR_EXIT_INSTR_OFFSETS
	.align		4
        /*004c*/ 	.byte	0x04, 0x1c
        /*004e*/ 	.short	(.L_40 - .L_39)


	//   ....[0]....
.L_39:
        /*0050*/ 	.word	0x00000400


	//   ....[1]....
        /*0054*/ 	.word	0x000005a0


	//   ....[2]....
        /*0058*/ 	.word	0x000005f0


	//----- nvinfo : EIATTR_CRS_STACK_SIZE
	.align		4
.L_40:
        /*005c*/ 	.byte	0x04, 0x1e
        /*005e*/ 	.short	(.L_42 - .L_41)
.L_41:
        /*0060*/ 	.word	0x00000000


	//----- nvinfo : EIATTR_CBANK_PARAM_SIZE
	.align		4
.L_42:
        /*0064*/ 	.byte	0x03, 0x19
        /*0066*/ 	.short	0x0014


	//----- nvinfo : EIATTR_PARAM_CBANK
	.align		4
        /*0068*/ 	.byte	0x04, 0x0a
        /*006a*/ 	.short	(.L_44 - .L_43)
	.align		4
.L_43:
        /*006c*/ 	.word	index@(.nv.constant0._Z27reduced_unrolling_intrawarpPiS_j)
        /*0070*/ 	.short	0x0380
        /*0072*/ 	.short	0x0014


	//----- nvinfo : EIATTR_SW_WAR
	.align		4
.L_44:
        /*0074*/ 	.byte	0x04, 0x36
        /*0076*/ 	.short	(.L_46 - .L_45)
.L_45:
        /*0078*/ 	.word	0x00000008
.L_46:


//--------------------- .nv.info._Z17reduce_unrolling8PiS_i --------------------------
	.section	.nv.info._Z17reduce_unrolling8PiS_i,"",@"SHT_CUDA_INFO"
	.sectionflags	@""
	.align	4


	//----- nvinfo : EIATTR_CUDA_API_VERSION
	.align		4
        /*0000*/ 	.byte	0x04, 0x37
        /*0002*/ 	.short	(.L_48 - .L_47)
.L_47:
        /*0004*/ 	.word	0x00000082


	//----- nvinfo : EIATTR_KPARAM_INFO
	.align		4
.L_48:
        /*0008*/ 	.byte	0x04, 0x17
        /*000a*/ 	.short	(.L_50 - .L_49)
.L_49:
        /*000c*/ 	.word	0x00000000
        /*0010*/ 	.short	0x0002
        /*0012*/ 	.short	0x0010
        /*0014*/ 	.byte	0x00, 0xf0, 0x11, 0x00


	//----- nvinfo : EIATTR_KPARAM_INFO
	.align		4
.L_50:
        /*0018*/ 	.byte	0x04, 0x17
        /*001a*/ 	.short	(.L_52 - .L_51)
.L_51:
        /*001c*/ 	.word	0x00000000
        /*0020*/ 	.short	0x0001
        /*0022*/ 	.short	0x0008
        /*0024*/ 	.byte	0x00, 0xf5, 0x21, 0x00


	//----- nvinfo : EIATTR_KPARAM_INFO
	.align		4
.L_52:
        /*0028*/ 	.byte	0x04, 0x17
        /*002a*/ 	.short	(.L_54 - .L_53)
.L_53:
        /*002c*/ 	.word	0x00000000
        /*0030*/ 	.short	0x0000
        /*0032*/ 	.short	0x0000
        /*0034*/ 	.byte	0x00, 0xf5, 0x21, 0x00


	//----- nvinfo : EIATTR_SPARSE_MMA_MASK
	.align		4
.L_54:
        /*0038*/ 	.byte	0x03, 0x50
        /*003a*/ 	.short	0x0000


	//----- nvinfo : EIATTR_MAXREG_COUNT
	.align		4
        /*003c*/ 	.byte	0x03, 0x1b
        /*003e*/ 	.short	0x00ff


	//----- nvinfo : EIATTR_NUM_BARRIERS
	.align		4
        /*0040*/ 	.byte	0x02, 0x4c
        /*0042*/ 	.byte	0x01
	.zero		1


	//----- nvinfo : EIATTR_MERCURY_ISA_VERSION
	.align		4
        /*0044*/ 	.byte	0x03, 0x5f
        /*0046*/ 	.short	0x0101


	//----- nvinfo : EIATTR_VRC_CTA_INIT_COUNT
	.align		4
        /*0048*/ 	.byte	0x02, 0x4a
	.zero		1
	.zero		1


	//----- nvinfo : EIATTR_EXIT_INSTR_OFFSETS
	.align		4
        /*004c*/ 	.byte	0x04, 0x1c
        /*004e*/ 	.short	(.L_56 - .L_55)


	//   ....[0]....
.L_55:
        /*0050*/ 	.word	0x00000400


	//   ....[1]....
        /*0054*/ 	.word	0x00000450


	//----- nvinfo : EIATTR_CRS_STACK_SIZE
	.align		4
.L_56:
        /*0058*/ 	.byte	0x04, 0x1e
        /*005a*/ 	.short	(.L_58 - .L_57)
.L_57:
        /*005c*/ 	.word	0x00000000


	//----- nvinfo : EIATTR_CBANK_PARAM_SIZE
	.align		4
.L_58:
        /*0060*/ 	.byte	0x03, 0x19
        /*0062*/ 	.short	0x0014


	//----- nvinfo : EIATTR_PARAM_CBANK
	.align		4
        /*0064*/ 	.byte	0x04, 0x0a
        /*0066*/ 	.short	(.L_60 - .L_59)
	.align		4
.L_59:
        /*0068*/ 	.word	index@(.nv.constant0._Z17reduce_unrolling8PiS_i)
        /*006c*/ 	.short	0x0380
        /*006e*/ 	.short	0x0014


	//----- nvinfo : EIATTR_SW_WAR
	.align		4
.L_60:
        /*0070*/ 	.byte	0x04, 0x36
        /*0072*/ 	.short	(.L_62 - .L_61)
.L_61:
        /*0074*/ 	.word	0x00000008
.L_62:


//--------------------- .nv.info._Z17reduce_unrolling4PiS_j --------------------------
	.section	.nv.info._Z17reduce_unrolling4PiS_j,"",@"SHT_CUDA_INFO"
	.sectionflags	@""
	.align	4


	//----- nvinfo : EIATTR_CUDA_API_VERSION
	.align		4
        /*0000*/ 	.byte	0x04, 0x37
        /*0002*/ 	.short	(.L_64 - .L_63)
.L_63:
        /*0004*/ 	.word	0x00000082


	//----- nvinfo : EIATTR_KPARAM_INFO
	.align		4
.L_64:
        /*0008*/ 	.byte	0x04, 0x17
        /*000a*/ 	.short	(.L_66 - .L_65)
.L_65:
        /*000c*/ 	.word	0x00000000
        /*0010*/ 	.short	0x0002
        /*0012*/ 	.short	0x0010
        /*0014*/ 	.byte	0x00, 0xf0, 0x11, 0x00


	//----- nvinfo : EIATTR_KPARAM_INFO
	.align		4
.L_66:
        /*0018*/ 	.byte	0x04, 0x17
        /*001a*/ 	.short	(.L_68 - .L_67)
.L_67:
        /*001c*/ 	.word	0x00000000
        /*0020*/ 	.short	0x0001
        /*0022*/ 	.short	0x0008
        /*0024*/ 	.byte	0x00, 0xf5, 0x21, 0x00


	//----- nvinfo : EIATTR_KPARAM_INFO
	.align		4
.L_68:
        /*0028*/ 	.byte	0x04, 0x17
        /*002a*/ 	.short	(.L_70 - .L_69)
.L_69:
        /*002c*/ 	.word	0x00000000
        /*0030*/ 	.short	0x0000
        /*0032*/ 	.short	0x0000
        /*0034*/ 	.byte	0x00, 0xf5, 0x21, 0x00


	//----- nvinfo : EIATTR_SPARSE_MMA_MASK
	.align		4
.L_70:
        /*0038*/ 	.byte	0x03, 0x50
        /*003a*/ 	.short	0x0000


	//----- nvinfo : EIATTR_MAXREG_COUNT
	.align		4
        /*003c*/ 	.byte	0x03, 0x1b
        /*003e*/ 	.short	0x00ff


	//----- nvinfo : EIATTR_NUM_BARRIERS
	.align		4
        /*0040*/ 	.byte	0x02, 0x4c
        /*0042*/ 	.byte	0x01
	.zero		1


	//----- nvinfo : EIATTR_MERCURY_ISA_VERSION
	.align		4
        /*0044*/ 	.byte	0x03, 0x5f
        /*0046*/ 	.short	0x0101


	//----- nvinfo : EIATTR_VRC_CTA_INIT_COUNT
	.align		4
        /*0048*/ 	.byte	0x02, 0x4a
	.zero		1
	.zero		1


	//----- nvinfo : EIATTR_EXIT_INSTR_OFFSETS
	.align		4
        /*004c*/ 	.byte	0x04, 0x1c
        /*004e*/ 	.short	(.L_72 - .L_71)


	//   ....[0]....
.L_71:
        /*0050*/ 	.word	0x000002f0


	//   ....[1]....
        /*0054*/ 	.word	0x00000340


	//----- nvinfo : EIATTR_CRS_STACK_SIZE
	.align		4
.L_72:
        /*0058*/ 	.byte	0x04, 0x1e
        /*005a*/ 	.short	(.L_74 - .L_73)
.L_73:
        /*005c*/ 	.word	0x00000000


	//----- nvinfo : EIATTR_CBANK_PARAM_SIZE
	.align		4
.L_74:
        /*0060*/ 	.byte	0x03, 0x19
        /*0062*/ 	.short	0x0014


	//----- nvinfo : EIATTR_PARAM_CBANK
	.align		4
        /*0064*/ 	.byte	0x04, 0x0a
        /*0066*/ 	.short	(.L_76 - .L_75)
	.align		4
.L_75:
        /*0068*/ 	.word	index@(.nv.constant0._Z17reduce_unrolling4PiS_j)
        /*006c*/ 	.short	0x0380
        /*006e*/ 	.short	0x0014


	//----- nvinfo : EIATTR_SW_WAR
	.align		4
.L_76:
        /*0070*/ 	.byte	0x04, 0x36
        /*0072*/ 	.short	(.L_78 - .L_77)
.L_77:
        /*0074*/ 	.word	0x00000008
.L_78:


//--------------------- .nv.info._Z17reduce_unrolling2PiS_j --------------------------
	.section	.nv.info._Z17reduce_unrolling2PiS_j,"",@"SHT_CUDA_INFO"
	.sectionflags	@""
	.align	4


	//----- nvinfo : EIATTR_CUDA_API_VERSION
	.align		4
        /*0000*/ 	.byte	0x04, 0x37
        /*0002*/ 	.short	(.L_80 - .L_79)
.L_79:
        /*0004*/ 	.word	0x00000082


	//----- nvinfo : EIATTR_KPARAM_INFO
	.align		4
.L_80:
        /*0008*/ 	.byte	0x04, 0x17
        /*000a*/ 	.short	(.L_82 - .L_81)
.L_81:
        /*000c*/ 	.word	0x00000000
        /*0010*/ 	.short	0x0002
        /*0012*/ 	.short	0x0010
        /*0014*/ 	.byte	0x00, 0xf0, 0x11, 0x00


	//----- nvinfo : EIATTR_KPARAM_INFO
	.align		4
.L_82:
        /*0018*/ 	.byte	0x04, 0x17
        /*001a*/ 	.short	(.L_84 - .L_83)
.L_83:
        /*001c*/ 	.word	0x00000000
        /*0020*/ 	.short	0x0001
        /*0022*/ 	.short	0x0008
        /*0024*/ 	.byte	0x00, 0xf5, 0x21, 0x00


	//----- nvinfo : EIATTR_KPARAM_INFO
	.align		4
.L_84:
        /*0028*/ 	.byte	0x04, 0x17
        /*002a*/ 	.short	(.L_86 - .L_85)
.L_85:
        /*002c*/ 	.word	0x00000000
        /*0030*/ 	.short	0x0000
        /*0032*/ 	.short	0x0000
        /*0034*/ 	.byte	0x00, 0xf5, 0x21, 0x00


	//----- nvinfo : EIATTR_SPARSE_MMA_MASK
	.align		4
.L_86:
        /*0038*/ 	.byte	0x03, 0x50
        /*003a*/ 	.short	0x0000


	//----- nvinfo : EIATTR_MAXREG_COUNT
	.align		4
        /*003c*/ 	.byte	0x03, 0x1b
        /*003e*/ 	.short	0x00ff


	//----- nvinfo : EIATTR_NUM_BARRIERS
	.align		4
        /*0040*/ 	.byte	0x02, 0x4c
        /*0042*/ 	.byte	0x01
	.zero		1


	//----- nvinfo : EIATTR_MERCURY_ISA_VERSION
	.align		4
        /*0044*/ 	.byte	0x03, 0x5f
        /*0046*/ 	.short	0x0101


	//----- nvinfo : EIATTR_VRC_CTA_INIT_COUNT
	.align		4
        /*0048*/ 	.byte	0x02, 0x4a
	.zero		1
	.zero		1


	//----- nvinfo : EIATTR_EXIT_INSTR_OFFSETS
	.align		4
        /*004c*/ 	.byte	0x04, 0x1c
        /*004e*/ 	.short	(.L_88 - .L_87)


	//   ....[0]....
.L_87:
        /*0050*/ 	.word	0x00000290


	//   ....[1]....
        /*0054*/ 	.word	0x000002e0


	//----- nvinfo : EIATTR_CRS_STACK_SIZE
	.align		4
.L_88:
        /*0058*/ 	.byte	0x04, 0x1e
        /*005a*/ 	.short	(.L_90 - .L_89)
.L_89:
        /*005c*/ 	.word	0x00000000


	//----- nvinfo : EIATTR_CBANK_PARAM_SIZE
	.align		4
.L_90:
        /*0060*/ 	.byte	0x03, 0x19
        /*0062*/ 	.short	0x0014


	//----- nvinfo : EIATTR_PARAM_CBANK
	.align		4
        /*0064*/ 	.byte	0x04, 0x0a
        /*0066*/ 	.short	(.L_92 - .L_91)
	.align		4
.L_91:
        /*0068*/ 	.word	index@(.nv.constant0._Z17reduce_unrolling2PiS_j)
        /*006c*/ 	.short	0x0380
        /*006e*/ 	.short	0x0014


	//----- nvinfo : EIATTR_SW_WAR
	.align		4
.L_92:
        /*0070*/ 	.byte	0x04, 0x36
        /*0072*/ 	.short	(.L_94 - .L_93)
.L_93:
        /*0074*/ 	.word	0x00000008
.L_94:


//--------------------- .nv.info._Z12simpleKernelv --------------------------
	.section	.nv.info._Z12simpleKernelv,"",@"SHT_CUDA_INFO"
	.sectionflags	@""
	.align	4


	//----- nvinfo : EIATTR_CUDA_API_VERSION
	.align		4
        /*0000*/ 	.byte	0x04, 0x37
        /*0002*/ 	.short	(.L_96 - .L_95)
.L_95:
        /*0004*/ 	.word	0x00000082


	//----- nvinfo : EIATTR_SPARSE_MMA_MASK
	.align		4
.L_96:
        /*0008*/ 	.byte	0x03, 0x50
        /*000a*/ 	.short	0x0000


	//----- nvinfo : EIATTR_MAXREG_COUNT
	.align		4
        /*000c*/ 	.byte	0x03, 0x1b
        /*000e*/ 	.short	0x00ff


	//----- nvinfo : EIATTR_EXTERNS
	.align		4
        /*0010*/ 	.byte	0x04, 0x0f
        /*0012*/ 	.short	(.L_98 - .L_97)


	//   ....[0]....
	.align		4
.L_97:
        /*0014*/ 	.word	index@(vprintf)


	//----- nvinfo : EIATTR_MERCURY_ISA_VERSION
	.align		4
.L_98:
        /*0018*/ 	.byte	0x03, 0x5f
        /*001a*/ 	.short	0x0101


	//----- nvinfo : EIATTR_VRC_CTA_INIT_COUNT
	.align		4
        /*001c*/ 	.byte	0x02, 0x4a
	.zero		1
	.zero		1


	//----- nvinfo : EIATTR_SYSCALL_OFFSETS
	.align		4
        /*0020*/ 	.byte	0x04, 0x46
        /*0022*/ 	.short	(.L_100 - .L_99)


	//   ....[0]....
.L_99:
        /*0024*/ 	.word	0x00000080


	//----- nvinfo : EIATTR_EXIT_INSTR_OFFSETS
	.align		4
.L_100:
        /*0028*/ 	.byte	0x04, 0x1c
        /*002a*/ 	.short	(.L_102 - .L_101)


	//   ....[0]....
.L_101:
        /*002c*/ 	.word	0x00000090


	//----- nvinfo : EIATTR_SW_WAR
	.align		4
.L_102:
        /*0030*/ 	.byte	0x04, 0x36
        /*0032*/ 	.short	(.L_104 - .L_103)
.L_103:
        /*0034*/ 	.word	0x00000008
.L_104:


//--------------------- .nv.callgraph             --------------------------
	.section	.nv.callgraph,"",@"SHT_CUDA_CALLGRAPH"
	.align	4
	.sectionentsize	8
	.align		4
        /*0000*/ 	.word	0x00000000
	.align		4
        /*0004*/ 	.word	0xffffffff
	.align		4
        /*0008*/ 	.word	index@(_Z12simpleKernelv)
	.align		4
        /*000c*/ 	.word	index@(vprintf)
	.align		4
        /*0010*/ 	.word	0x00000000
	.align		4
        /*0014*/ 	.word	0xfffffffe
	.align		4
        /*0018*/ 	.word	0x00000000
	.align		4
        /*001c*/ 	.word	0xfffffffd
	.align		4
        /*0020*/ 	.word	0x00000000
	.align		4
        /*0024*/ 	.word	0xfffffffc


//--------------------- .nv.constant4             --------------------------
	.section	.nv.constant4,"a",@progbits
	.align	8
	.align		8
.nv.constant4:
        /*0000*/ 	.dword	$str
	.align		8
        /*0008*/ 	.dword	vprintf


//--------------------- .text._Z27reduced_unrolling_intrawarpPiS_j --------------------------
	.section	.text._Z27reduced_unrolling_intrawarpPiS_j,"ax",@progbits
	.align	128
        .global         _Z27reduced_unrolling_intrawarpPiS_j
        .type           _Z27reduced_unrolling_intrawarpPiS_j,@function
        .size           _Z27reduced_unrolling_intrawarpPiS_j,(.L_x_26 - _Z27reduced_unrolling_intrawarpPiS_j)
        .other          _Z27reduced_unrolling_intrawarpPiS_j,@"STO_CUDA_ENTRY STV_DEFAULT"
_Z27reduced_unrolling_intrawarpPiS_j:
.text._Z27reduced_unrolling_intrawarpPiS_j:
[----:B------:R-:W-:Y:S01]  /*0000*/  LDC R1, c[0x0][0x37c] ;  /* 0x0000df00ff017b82 */ /* 0x000fe20000000800 */
[----:B------:R-:W0:Y:S07]  /*0010*/  S2R R15, SR_CTAID.X ;  /* 0x00000000000f7919 */ /* 0x000e2e0000002500 */
[----:B------:R-:W0:Y:S01]  /*0020*/  LDC R14, c[0x0][0x360] ;  /* 0x0000d800ff0e7b82 */ /* 0x000e220000000800 */
[----:B------:R-:W1:Y:S01]  /*0030*/  LDCU UR4, c[0x0][0x390] ;  /* 0x00007200ff0477ac */ /* 0x000e620008000800 */
[----:B------:R-:W-:Y:S01]  /*0040*/  BSSY.RECONVERGENT B0, `(.L_x_0) ;  /* 0x0000026000007945 */ /* 0x000fe20003800200 */
[----:B------:R-:W2:Y:S05]  /*0050*/  S2R R0, SR_TID.X ;  /* 0x0000000000007919 */ /* 0x000eaa0000002100 */
[----:B------:R-:W3:Y:S01]  /*0060*/  LDC.64 R2, c[0x0][0x380] ;  /* 0x0000e000ff027b82 */ /* 0x000ee20000000a00 */
[----:B0-----:R-:W-:-:S05]  /*0070*/  IMAD R17, R14, R15, RZ ;  /* 0x0000000f0e117224 */ /* 0x001fca00078e02ff */
[----:B------:R-:W-:-:S05]  /*0080*/  SHF.L.U32 R17, R17, 0x3, RZ ;  /* 0x0000000311117819 */ /* 0x000fca00000006ff */
[----:B--2---:R-:W-:-:S04]  /*0090*/  IMAD.IADD R5, R17, 0x1, R0 ;  /* 0x0000000111057824 */ /* 0x004fc800078e0200 */
[----:B------:R-:W-:-:S05]  /*00a0*/  IMAD R19, R14, 0x7, R5 ;  /* 0x000000070e137824 */ /* 0x000fca00078e0205 */
[----:B-1----:R-:W-:Y:S01]  /*00b0*/  ISETP.GE.U32.AND P0, PT, R19, UR4, PT ;  /* 0x0000000413007c0c */ /* 0x002fe2000bf06070 */
[----:B------:R-:W0:-:S12]  /*00c0*/  LDCU.64 UR4, c[0x0][0x358] ;  /* 0x00006b00ff0477ac */ /* 0x000e180008000a00 */
[----:B---3--:R-:W-:Y:S05]  /*00d0*/  @P0 BRA `(.L_x_1) ;  /* 0x0000000000700947 */ /* 0x008fea0003800000 */
[----:B------:R-:W1:Y:S01]  /*00e0*/  LDC.64 R6, c[0x0][0x380] ;  /* 0x0000e000ff067b82 */ /* 0x000e620000000a00 */
[----:B------:R-:W-:-:S05]  /*00f0*/  IMAD R25, R14, -0x6, R19 ;  /* 0xfffffffa0e197824 */ /* 0x000fca00078e0213 */
[----:B------:R-:W-:-:S05]  /*0100*/  IADD3 R21, PT, PT, R14, R25, RZ ;  /* 0x000000190e157210 */ /* 0x000fca0007ffe0ff */
[----:B------:R-:W-:-:S05]  /*0110*/  IMAD.IADD R23, R14, 0x1, R21 ;  /* 0x000000010e177824 */ /* 0x000fca00078e0215 */
[----:B------:R-:W-:-:S05]  /*0120*/  IADD3 R9, PT, PT, R14, R23, RZ ;  /* 0x000000170e097210 */ /* 0x000fca0007ffe0ff */
[----:B------:R-:W-:Y:S02]  /*0130*/  IMAD.IADD R11, R14, 0x1, R9 ;  /* 0x000000010e0b7824 */ /* 0x000fe400078e0209 */
[----:B-1----:R-:W-:-:S03]  /*0140*/  IMAD.WIDE.U32 R20, R21, 0x4, R6 ;  /* 0x0000000415147825 */ /* 0x002fc600078e0006 */
[----:B------:R-:W-:Y:S01]  /*0150*/  IADD3 R13, PT, PT, R14, R11, RZ ;  /* 0x0000000b0e0d7210 */ /* 0x000fe20007ffe0ff */
[--C-:B------:R-:W-:Y:S02]  /*0160*/  IMAD.WIDE.U32 R24, R25, 0x4, R6.reuse ;  /* 0x0000000419187825 */ /* 0x100fe400078e0006 */
[----:B0-----:R-:W2:Y:S02]  /*0170*/  LDG.E R21, desc[UR4][R20.64] ;  /* 0x0000000414157981 */ /* 0x001ea4000c1e1900 */
[--C-:B------:R-:W-:Y:S02]  /*0180*/  IMAD.WIDE.U32 R4, R5, 0x4, R6.reuse ;  /* 0x0000000405047825 */ /* 0x100fe400078e0006 */
[----:B------:R-:W2:Y:S02]  /*0190*/  LDG.E R16, desc[UR4][R24.64] ;  /* 0x0000000418107981 */ /* 0x000ea4000c1e1900 */
[--C-:B------:R-:W-:Y:S02]  /*01a0*/  IMAD.WIDE.U32 R22, R23, 0x4, R6.reuse ;  /* 0x0000000417167825 */ /* 0x100fe400078e0006 */
[----:B------:R-:W2:Y:S02]  /*01b0*/  LDG.E R18, desc[UR4][R4.64] ;  /* 0x0000000404127981 */ /* 0x000ea4000c1e1900 */
[----:B------:R-:W-:-:S02]  /*01c0*/  IMAD.WIDE.U32 R8, R9, 0x4, R6 ;  /* 0x0000000409087825 */ /* 0x000fc400078e0006 */
[----:B------:R-:W3:Y:S02]  /*01d0*/  LDG.E R22, desc[UR4][R22.64] ;  /* 0x0000000416167981 */ /* 0x000ee4000c1e1900 */
[--C-:B------:R-:W-:Y:S02]  /*01e0*/  IMAD.WIDE.U32 R10, R11, 0x4, R6.reuse ;  /* 0x000000040b0a7825 */ /* 0x100fe400078e0006 */
[----:B------:R-:W3:Y:S02]  /*01f0*/  LDG.E R9, desc[UR4][R8.64] ;  /* 0x0000000408097981 */ /* 0x000ee4000c1e1900 */
[--C-:B------:R-:W-:Y:S02]  /*0200*/  IMAD.WIDE.U32 R12, R13, 0x4, R6.reuse ;  /* 0x000000040d0c7825 */ /* 0x100fe400078e0006 */
[----:B------:R-:W4:Y:S02]  /*0210*/  LDG.E R10, desc[UR4][R10.64] ;  /* 0x000000040a0a7981 */ /* 0x000f24000c1e1900 */
[----:B------:R-:W-:-:S02]  /*0220*/  IMAD.WIDE.U32 R6, R19, 0x4, R6 ;  /* 0x0000000413067825 */ /* 0x000fc400078e0006 */
[----:B------:R-:W4:Y:S04]  /*0230*/  LDG.E R13, desc[UR4][R12.64] ;  /* 0x000000040c0d7981 */ /* 0x000f28000c1e1900 */
[----:B------:R-:W5:Y:S01]  /*0240*/  LDG.E R6, desc[UR4][R6.64] ;  /* 0x0000000406067981 */ /* 0x000f62000c1e1900 */
[----:B--2---:R-:W-:-:S04]  /*0250*/  IADD3 R16, PT, PT, R21, R16, R18 ;  /* 0x0000001015107210 */ /* 0x004fc80007ffe012 */
[----:B---3--:R-:W-:-:S04]  /*0260*/  IADD3 R16, PT, PT, R9, R16, R22 ;  /* 0x0000001009107210 */ /* 0x008fc80007ffe016 */
[----:B----4-:R-:W-:-:S05]  /*0270*/  IADD3 R19, PT, PT, R13, R16, R10 ;  /* 0x000000100d137210 */ /* 0x010fca0007ffe00a */
[----:B-----5:R-:W-:-:S05]  /*0280*/  IMAD.IADD R19, R6, 0x1, R19 ;  /* 0x0000000106137824 */ /* 0x020fca00078e0213 */
[----:B------:R1:W-:Y:S02]  /*0290*/  STG.E desc[UR4][R4.64], R19 ;  /* 0x0000001304007986 */ /* 0x0003e4000c101904 */
.L_x_1:
[----:B0-----:R-:W-:Y:S05]  /*02a0*/  BSYNC.RECONVERGENT B0 ;  /* 0x0000000000007941 */ /* 0x001fea0003800200 */
.L_x_0:
[----:B------:R-:W-:Y:S01]  /*02b0*/  BAR.SYNC.DEFER_BLOCKING 0x0 ;  /* 0x0000000000007b1d */ /* 0x000fe20000010000 */
[----:B------:R-:W-:Y:S02]  /*02c0*/  ISETP.GE.U32.AND P0, PT, R14, 0x42, PT ;  /* 0x000000420e00780c */ /* 0x000fe40003f06070 */
[----:B------:R-:W-:-:S04]  /*02d0*/  LEA R2, P1, R17, R2, 0x2 ;  /* 0x0000000211027211 */ /* 0x000fc800078210ff */
[----:B------:R-:W-:-:S03]  /*02e0*/  LEA.HI.X R3, R17, R3, RZ, 0x2, P1 ;  /* 0x0000000311037211 */ /* 0x000fc600008f14ff */
[----:B-1----:R-:W-:-:S04]  /*02f0*/  IMAD.WIDE.U32 R4, R0, 0x4, R2 ;  /* 0x0000000400047825 */ /* 0x002fc800078e0002 */
[----:B------:R-:W-:Y:S05]  /*0300*/  @!P0 BRA `(.L_x_2) ;  /* 0x0000000000388947 */ /* 0x000fea0003800000 */
.L_x_5:
[----:B------:R-:W-:Y:S01]  /*0310*/  SHF.R.U32.HI R11, RZ, 0x1, R14 ;  /* 0x00000001ff0b7819 */ /* 0x000fe2000001160e */
[----:B------:R-:W-:Y:S03]  /*0320*/  BSSY.RECONVERGENT B0, `(.L_x_3) ;  /* 0x0000008000007945 */ /* 0x000fe60003800200 */
[----:B------:R-:W-:-:S13]  /*0330*/  ISETP.GE.U32.AND P0, PT, R0, R11, PT ;  /* 0x0000000b0000720c */ /* 0x000fda0003f06070 */
[----:B0-----:R-:W-:Y:S05]  /*0340*/  @P0 BRA `(.L_x_4) ;  /* 0x0000000000140947 */ /* 0x001fea0003800000 */
[----:B------:R-:W-:Y:S01]  /*0350*/  IMAD.WIDE.U32 R6, R11, 0x4, R4 ;  /* 0x000000040b067825 */ /* 0x000fe200078e0004 */
[----:B------:R-:W2:Y:S05]  /*0360*/  LDG.E R9, desc[UR4][R4.64] ;  /* 0x0000000404097981 */ /* 0x000eaa000c1e1900 */
[----:B------:R-:W2:Y:S02]  /*0370*/  LDG.E R6, desc[UR4][R6.64] ;  /* 0x0000000406067981 */ /* 0x000ea4000c1e1900 */
[----:B--2---:R-:W-:-:S05]  /*0380*/  IADD3 R9, PT, PT, R6, R9, RZ ;  /* 0x0000000906097210 */ /* 0x004fca0007ffe0ff */
[----:B------:R0:W-:Y:S02]  /*0390*/  STG.E desc[UR4][R4.64], R9 ;  /* 0x0000000904007986 */ /* 0x0001e4000c101904 */
.L_x_4:
[----:B------:R-:W-:Y:S05]  /*03a0*/  BSYNC.RECONVERGENT B0 ;  /* 0x0000000000007941 */ /* 0x000fea0003800200 */
.L_x_3:
[----:B------:R-:W-:Y:S01]  /*03b0*/  BAR.SYNC.DEFER_BLOCKING 0x0 ;  /* 0x0000000000007b1d */ /* 0x000fe20000010000 */
[----:B------:R-:W-:Y:S01]  /*03c0*/  ISETP.GT.U32.AND P0, PT, R14, 0x83, PT ;  /* 0x000000830e00780c */ /* 0x000fe20003f04070 */
[----:B------:R-:W-:-:S12]  /*03d0*/  IMAD.MOV.U32 R14, RZ, RZ, R11 ;  /* 0x000000ffff0e7224 */ /* 0x000fd800078e000b */
[----:B------:R-:W-:Y:S05]  /*03e0*/  @P0 BRA `(.L_x_5) ;  /* 0xfffffffc00c80947 */ /* 0x000fea000383ffff */
.L_x_2:
[----:B------:R-:W-:-:S13]  /*03f0*/  ISETP.GT.U32.AND P0, PT, R0, 0x1f, PT ;  /* 0x0000001f0000780c */ /* 0x000fda0003f04070 */
[----:B------:R-:W-:Y:S05]  /*0400*/  @P0 EXIT ;  /* 0x000000000000094d */ /* 0x000fea0003800000 */
[----:B------:R-:W2:Y:S04]  /*0410*/  LDG.E.STRONG.SYS R6, desc[UR4][R4.64+0x80] ;  /* 0x0000800404067981 */ /* 0x000ea8000c1f5900 */
[----:B------:R-:W2:Y:S02]  /*0420*/  LDG.E.STRONG.SYS R7, desc[UR4][R4.64] ;  /* 0x0000000404077981 */ /* 0x000ea4000c1f5900 */
[----:B--2---:R-:W-:-:S05]  /*0430*/  IADD3 R7, PT, PT, R6, R7, RZ ;  /* 0x0000000706077210 */ /* 0x004fca0007ffe0ff */
[----:B------:R1:W-:Y:S04]  /*0440*/  STG.E.STRONG.SYS desc[UR4][R4.64], R7 ;  /* 0x0000000704007986 */ /* 0x0003e8000c115904 */
[----:B------:R-:W2:Y:S04]  /*0450*/  LDG.E.STRONG.SYS R6, desc[UR4][R4.64+0x40] ;  /* 0x0000400404067981 */ /* 0x000ea8000c1f5900 */
[----:B0-----:R-:W2:Y:S02]  /*0460*/  LDG.E.STRONG.SYS R9, desc[UR4][R4.64] ;  /* 0x0000000404097981 */ /* 0x001ea4000c1f5900 */
[----:B--2---:R-:W-:-:S05]  /*0470*/  IMAD.IADD R9, R6, 0x1, R9 ;  /* 0x0000000106097824 */ /* 0x004fca00078e0209 */
[----:B------:R0:W-:Y:S04]  /*0480*/  STG.E.STRONG.SYS desc[UR4][R4.64], R9 ;  /* 0x0000000904007986 */ /* 0x0001e8000c115904 */
[----:B------:R-:W2:Y:S04]  /*0490*/  LDG.E.STRONG.SYS R6, desc[UR4][R4.64+0x20] ;  /* 0x0000200404067981 */ /* 0x000ea8000c1f5900 */
[----:B------:R-:W2:Y:S02]  /*04a0*/  LDG.E.STRONG.SYS R11, desc[UR4][R4.64] ;  /* 0x00000004040b7981 */ /* 0x000ea4000c1f5900 */
[----:B--2---:R-:W-:-:S05]  /*04b0*/  IADD3 R11, PT, PT, R6, R11, RZ ;  /* 0x0000000b060b7210 */ /* 0x004fca0007ffe0ff */
[----:B------:R2:W-:Y:S04]  /*04c0*/  STG.E.STRONG.SYS desc[UR4][R4.64], R11 ;  /* 0x0000000b04007986 */ /* 0x0005e8000c115904 */
[----:B------:R-:W3:Y:S04]  /*04d0*/  LDG.E.STRONG.SYS R6, desc[UR4][R4.64+0x10] ;  /* 0x0000100404067981 */ /* 0x000ee8000c1f5900 */
[----:B------:R-:W3:Y:S02]  /*04e0*/  LDG.E.STRONG.SYS R13, desc[UR4][R4.64] ;  /* 0x00000004040d7981 */ /* 0x000ee4000c1f5900 */
[----:B---3--:R-:W-:-:S05]  /*04f0*/  IMAD.IADD R13, R6, 0x1, R13 ;  /* 0x00000001060d7824 */ /* 0x008fca00078e020d */
[----:B------:R2:W-:Y:S04]  /*0500*/  STG.E.STRONG.SYS desc[UR4][R4.64], R13 ;  /* 0x0000000d04007986 */ /* 0x0005e8000c115904 */
[----:B------:R-:W3:Y:S04]  /*0510*/  LDG.E.STRONG.SYS R6, desc[UR4][R4.64+0x8] ;  /* 0x0000080404067981 */ /* 0x000ee8000c1f5900 */
[----:B-1----:R-:W3:Y:S02]  /*0520*/  LDG.E.STRONG.SYS R7, desc[UR4][R4.64] ;  /* 0x0000000404077981 */ /* 0x002ee4000c1f5900 */
[----:B---3--:R-:W-:-:S05]  /*0530*/  IADD3 R7, PT, PT, R6, R7, RZ ;  /* 0x0000000706077210 */ /* 0x008fca0007ffe0ff */
[----:B------:R2:W-:Y:S04]  /*0540*/  STG.E.STRONG.SYS desc[UR4][R4.64], R7 ;  /* 0x0000000704007986 */ /* 0x0005e8000c115904 */
[----:B------:R-:W3:Y:S04]  /*0550*/  LDG.E.STRONG.SYS R6, desc[UR4][R4.64+0x4] ;  /* 0x0000040404067981 */ /* 0x000ee8000c1f5900 */
[----:B0-----:R-:W3:Y:S01]  /*0560*/  LDG.E.STRONG.SYS R9, desc[UR4][R4.64] ;  /* 0x0000000404097981 */ /* 0x001ee2000c1f5900 */
[----:B------:R-:W-:Y:S02]  /*0570*/  ISETP.NE.AND P0, PT, R0, RZ, PT ;  /* 0x000000ff0000720c */ /* 0x000fe40003f05270 */
[----:B---3--:R-:W-:-:S05]  /*0580*/  IADD3 R9, PT, PT, R6, R9, RZ ;  /* 0x0000000906097210 */ /* 0x008fca0007ffe0ff */
[----:B------:R2:W-:Y:S06]  /*0590*/  STG.E.STRONG.SYS desc[UR4][R4.64], R9 ;  /* 0x0000000904007986 */ /* 0x0005ec000c115904 */
[----:B------:R-:W-:Y:S05]  /*05a0*/  @P0 EXIT ;  /* 0x000000000000094d */ /* 0x000fea0003800000 */
[----:B------:R-:W3:Y:S01]  /*05b0*/  LDG.E R3, desc[UR4][R2.64] ;  /* 0x0000000402037981 */ /* 0x000ee2000c1e1900 */
[----:B--2---:R-:W0:Y:S02]  /*05c0*/  LDC.64 R4, c[0x0][0x388] ;  /* 0x0000e200ff047b82 */ /* 0x004e240000000a00 */
[----:B0-----:R-:W-:-:S05]  /*05d0*/  IMAD.WIDE.U32 R4, R15, 0x4, R4 ;  /* 0x000000040f047825 */ /* 0x001fca00078e0004 */
[----:B---3--:R-:W-:Y:S01]  /*05e0*/  STG.E desc[UR4][R4.64], R3 ;  /* 0x0000000304007986 */ /* 0x008fe2000c101904 */
[----:B------:R-:W-:Y:S05]  /*05f0*/  EXIT ;  /* 0x000000000000794d */ /* 0x000fea0003800000 */
.L_x_6:
[----:B------:R-:W-:-:S00]  /*0600*/  BRA `(.L_x_6) ;  /* 0xfffffffc00fc7947 */ /* 0x000fc0000383ffff */
[----:B------:R-:W-:-:S00]  /*0610*/  NOP ;  /* 0x0000000000007918 */ /* 0x000fc00000000000 */
        /* <DEDUP_REMOVED lines=14> */
.L_x_26:


//--------------------- .text._Z17reduce_unrolling8PiS_i --------------------------
	.section	.text._Z17reduce_unrolling8PiS_i,"ax",@progbits
	.align	128
        .global         _Z17reduce_unrolling8PiS_i
        .type           _Z17reduce_unrolling8PiS_i,@function
        .size           _Z17reduce_unrolling8PiS_i,(.L_x_27 - _Z17reduce_unrolling8PiS_i)
        .other          _Z17reduce_unrolling8PiS_i,@"STO_CUDA_ENTRY STV_DEFAULT"
_Z17reduce_unrolling8PiS_i:
.text._Z17reduce_unrolling8PiS_i:
        /* <DEDUP_REMOVED lines=8> */
[----:B------:R-:W-:-:S04]  /*0080*/  SHF.L.U32 R0, R0, 0x3, RZ ;  /* 0x0000000300007819 */ /* 0x000fc800000006ff */
[----:B--2---:R-:W-:-:S05]  /*0090*/  IADD3 R5, PT, PT, R0, R15, RZ ;  /* 0x0000000f00057210 */ /* 0x004fca0007ffe0ff */
[----:B------:R-:W-:-:S05]  /*00a0*/  IMAD R19, R14, 0x7, R5 ;  /* 0x000000070e137824 */ /* 0x000fca00078e0205 */
[----:B-1----:R-:W-:Y:S01]  /*00b0*/  ISETP.GE.U32.AND P0, PT, R19, UR4, PT ;  /* 0x0000000413007c0c */ /* 0x002fe2000bf06070 */
[----:B------:R-:W0:-:S12]  /*00c0*/  LDCU.64 UR4, c[0x0][0x358] ;  /* 0x00006b00ff0477ac */ /* 0x000e180008000a00 */
[----:B---3--:R-:W-:Y:S05]  /*00d0*/  @P0 BRA `(.L_x_8) ;  /* 0x0000000000700947 */ /* 0x008fea0003800000 */
[----:B------:R-:W1:Y:S01]  /*00e0*/  LDC.64 R6, c[0x0][0x380] ;  /* 0x0000e000ff067b82 */ /* 0x000e620000000a00 */
[----:B------:R-:W-:-:S04]  /*00f0*/  IMAD R25, R14, -0x6, R19 ;  /* 0xfffffffa0e197824 */ /* 0x000fc800078e0213 */
[----:B------:R-:W-:-:S05]  /*0100*/  IMAD.IADD R21, R14, 0x1, R25 ;  /* 0x000000010e157824 */ /* 0x000fca00078e0219 */
[----:B------:R-:W-:-:S05]  /*0110*/  IADD3 R23, PT, PT, R14, R21, RZ ;  /* 0x000000150e177210 */ /* 0x000fca0007ffe0ff */
[----:B------:R-:W-:-:S05]  /*0120*/  IMAD.IADD R9, R14, 0x1, R23 ;  /* 0x000000010e097824 */ /* 0x000fca00078e0217 */
[----:B------:R-:W-:Y:S01]  /*0130*/  IADD3 R11, PT, PT, R14, R9, RZ ;  /* 0x000000090e0b7210 */ /* 0x000fe20007ffe0ff */
        /* <DEDUP_REMOVED lines=22> */
.L_x_8:
[----:B0-----:R-:W-:Y:S05]  /*02a0*/  BSYNC.RECONVERGENT B0 ;  /* 0x0000000000007941 */ /* 0x001fea0003800200 */
.L_x_7:
[----:B------:R-:W-:Y:S01]  /*02b0*/  BAR.SYNC.DEFER_BLOCKING 0x0 ;  /* 0x0000000000007b1d */ /* 0x000fe20000010000 */
[----:B------:R-:W-:Y:S02]  /*02c0*/  ISETP.GE.U32.AND P0, PT, R14, 0x2, PT ;  /* 0x000000020e00780c */ /* 0x000fe40003f06070 */
[----:B------:R-:W-:-:S04]  /*02d0*/  LEA R2, P1, R0, R2, 0x2 ;  /* 0x0000000200027211 */ /* 0x000fc800078210ff */
[----:B------:R-:W-:-:S07]  /*02e0*/  LEA.HI.X R3, R0, R3, RZ, 0x2, P1 ;  /* 0x0000000300037211 */ /* 0x000fce00008f14ff */
[----:B------:R-:W-:Y:S05]  /*02f0*/  @!P0 BRA `(.L_x_9) ;  /* 0x00000000003c8947 */ /* 0x000fea0003800000 */
[----:B-1----:R-:W-:-:S07]  /*0300*/  IMAD.WIDE.U32 R4, R15, 0x4, R2 ;  /* 0x000000040f047825 */ /* 0x002fce00078e0002 */
.L_x_12:
        /* <DEDUP_REMOVED lines=9> */
.L_x_11:
[----:B------:R-:W-:Y:S05]  /*03a0*/  BSYNC.RECONVERGENT B0 ;  /* 0x0000000000007941 */ /* 0x000fea0003800200 */
.L_x_10:
[----:B------:R-:W-:Y:S01]  /*03b0*/  BAR.SYNC.DEFER_BLOCKING 0x0 ;  /* 0x0000000000007b1d */ /* 0x000fe20000010000 */
[----:B------:R-:W-:Y:S02]  /*03c0*/  ISETP.GT.U32.AND P0, PT, R14, 0x3, PT ;  /* 0x000000030e00780c */ /* 0x000fe40003f04070 */
[----:B------:R-:W-:-:S11]  /*03d0*/  MOV R14, R0 ;  /* 0x00000000000e7202 */ /* 0x000fd60000000f00 */
[----:B------:R-:W-:Y:S05]  /*03e0*/  @P0 BRA `(.L_x_12) ;  /* 0xfffffffc00c80947 */ /* 0x000fea000383ffff */
.L_x_9:
[----:B------:R-:W-:-:S13]  /*03f0*/  ISETP.NE.AND P0, PT, R15, RZ, PT ;  /* 0x000000ff0f00720c */ /* 0x000fda0003f05270 */
[----:B------:R-:W-:Y:S05]  /*0400*/  @P0 EXIT ;  /* 0x000000000000094d */ /* 0x000fea0003800000 */
[----:B------:R-:W2:Y:S01]  /*0410*/  LDG.E R3, desc[UR4][R2.64] ;  /* 0x0000000402037981 */ /* 0x000ea2000c1e1900 */
[----:B01----:R-:W0:Y:S02]  /*0420*/  LDC.64 R4, c[0x0][0x388] ;  /* 0x0000e200ff047b82 */ /* 0x003e240000000a00 */
[----:B0-----:R-:W-:-:S05]  /*0430*/  IMAD.WIDE.U32 R4, R17, 0x4, R4 ;  /* 0x0000000411047825 */ /* 0x001fca00078e0004 */
[----:B--2---:R-:W-:Y:S01]  /*0440*/  STG.E desc[UR4][R4.64], R3 ;  /* 0x0000000304007986 */ /* 0x004fe2000c101904 */
[----:B------:R-:W-:Y:S05]  /*0450*/  EXIT ;  /* 0x000000000000794d */ /* 0x000fea0003800000 */
.L_x_13:
        /* <DEDUP_REMOVED lines=10> */
.L_x_27:


//--------------------- .text._Z17reduce_unrolling4PiS_j --------------------------
	.section	.text._Z17reduce_unrolling4PiS_j,"ax",@progbits
	.align	128
        .global         _Z17reduce_unrolling4PiS_j
        .type           _Z17reduce_unrolling4PiS_j,@function
        .size           _Z17reduce_unrolling4PiS_j,(.L_x_28 - _Z17reduce_unrolling4PiS_j)
        .other          _Z17reduce_unrolling4PiS_j,@"STO_CUDA_ENTRY STV_DEFAULT"
_Z17reduce_unrolling4PiS_j:
.text._Z17reduce_unrolling4PiS_j:
[----:B------:R-:W-:Y:S01]  /*0000*/  LDC R1, c[0x0][0x37c] ;  /* 0x0000df00ff017b82 */ /* 0x000fe20000000800 */
[----:B------:R-:W0:Y:S07]  /*0010*/  S2R R0, SR_CTAID.X ;  /* 0x0000000000007919 */ /* 0x000e2e0000002500 */
[----:B------:R-:W0:Y:S01]  /*0020*/  LDC R3, c[0x0][0x360] ;  /* 0x0000d800ff037b82 */ /* 0x000e220000000800 */
[----:B------:R-:W1:Y:S01]  /*0030*/  LDCU UR4, c[0x0][0x390] ;  /* 0x00007200ff0477ac */ /* 0x000e620008000800 */
[----:B------:R-:W2:Y:S06]  /*0040*/  S2R R2, SR_TID.X ;  /* 0x0000000000027919 */ /* 0x000eac0000002100 */
[----:B------:R-:W3:Y:S01]  /*0050*/  LDC.64 R16, c[0x0][0x380] ;  /* 0x0000e000ff107b82 */ /* 0x000ee20000000a00 */
[----:B0-----:R-:W-:-:S05]  /*0060*/  IMAD R4, R0, R3, RZ ;  /* 0x0000000300047224 */ /* 0x001fca00078e02ff */
[----:B------:R-:W-:-:S04]  /*0070*/  SHF.L.U32 R13, R4, 0x2, RZ ;  /* 0x00000002040d7819 */ /* 0x000fc800000006ff */
[----:B--2---:R-:W-:-:S05]  /*0080*/  IADD3 R4, PT, PT, R13, R2, RZ ;  /* 0x000000020d047210 */ /* 0x004fca0007ffe0ff */
[----:B------:R-:W-:-:S05]  /*0090*/  IMAD R12, R3, 0x3, R4 ;  /* 0x00000003030c7824 */ /* 0x000fca00078e0204 */
[----:B-1----:R-:W-:Y:S01]  /*00a0*/  ISETP.GE.U32.AND P0, PT, R12, UR4, PT ;  /* 0x000000040c007c0c */ /* 0x002fe2000bf06070 */
[----:B------:R-:W0:-:S12]  /*00b0*/  LDCU.64 UR4, c[0x0][0x358] ;  /* 0x00006b00ff0477ac */ /* 0x000e180008000a00 */
[----:B------:R-:W1:Y:S01]  /*00c0*/  @!P0 LDC.64 R10, c[0x0][0x380] ;  /* 0x0000e000ff0a8b82 */ /* 0x000e620000000a00 */
[----:B------:R-:W-:-:S05]  /*00d0*/  @!P0 IMAD R6, R3, -0x2, R12 ;  /* 0xfffffffe03068824 */ /* 0x000fca00078e020c */
[----:B------:R-:W-:Y:S01]  /*00e0*/  @!P0 IADD3 R9, PT, PT, R3, R6, RZ ;  /* 0x0000000603098210 */ /* 0x000fe20007ffe0ff */
[----:B-1----:R-:W-:-:S04]  /*00f0*/  @!P0 IMAD.WIDE.U32 R6, R6, 0x4, R10 ;  /* 0x0000000406068825 */ /* 0x002fc800078e000a */
[--C-:B------:R-:W-:Y:S02]  /*0100*/  @!P0 IMAD.WIDE.U32 R8, R9, 0x4, R10.reuse ;  /* 0x0000000409088825 */ /* 0x100fe400078e000a */
[----:B0-----:R-:W2:Y:S02]  /*0110*/  @!P0 LDG.E R7, desc[UR4][R6.64] ;  /* 0x0000000406078981 */ /* 0x001ea4000c1e1900 */
[--C-:B------:R-:W-:Y:S02]  /*0120*/  @!P0 IMAD.WIDE.U32 R4, R4, 0x4, R10.reuse ;  /* 0x0000000404048825 */ /* 0x100fe400078e000a */
[----:B------:R-:W2:Y:S02]  /*0130*/  @!P0 LDG.E R8, desc[UR4][R8.64] ;  /* 0x0000000408088981 */ /* 0x000ea4000c1e1900 */
[----:B------:R-:W-:Y:S02]  /*0140*/  @!P0 IMAD.WIDE.U32 R10, R12, 0x4, R10 ;  /* 0x000000040c0a8825 */ /* 0x000fe400078e000a */
[----:B------:R-:W2:Y:S04]  /*0150*/  @!P0 LDG.E R12, desc[UR4][R4.64] ;  /* 0x00000004040c8981 */ /* 0x000ea8000c1e1900 */
[----:B------:R-:W4:Y:S01]  /*0160*/  @!P0 LDG.E R10, desc[UR4][R10.64] ;  /* 0x000000040a0a8981 */ /* 0x000f22000c1e1900 */
[----:B--2---:R-:W-:-:S05]  /*0170*/  @!P0 IADD3 R15, PT, PT, R8, R7, R12 ;  /* 0x00000007080f8210 */ /* 0x004fca0007ffe00c */
[----:B----4-:R-:W-:-:S05]  /*0180*/  @!P0 IMAD.IADD R15, R10, 0x1, R15 ;  /* 0x000000010a0f8824 */ /* 0x010fca00078e020f */
[----:B------:R0:W-:Y:S01]  /*0190*/  @!P0 STG.E desc[UR4][R4.64], R15 ;  /* 0x0000000f04008986 */ /* 0x0001e2000c101904 */
[----:B------:R-:W-:Y:S01]  /*01a0*/  BAR.SYNC.DEFER_BLOCKING 0x0 ;  /* 0x0000000000007b1d */ /* 0x000fe20000010000 */
[----:B------:R-:W-:Y:S02]  /*01b0*/  ISETP.GE.U32.AND P0, PT, R3, 0x2, PT ;  /* 0x000000020300780c */ /* 0x000fe40003f06070 */
[----:B---3--:R-:W-:-:S04]  /*01c0*/  LEA R12, P1, R13, R16, 0x2 ;  /* 0x000000100d0c7211 */ /* 0x008fc800078210ff */
[----:B------:R-:W-:-:S07]  /*01d0*/  LEA.HI.X R13, R13, R17, RZ, 0x2, P1 ;  /* 0x000000110d0d7211 */ /* 0x000fce00008f14ff */
[----:B0-----:R-:W-:Y:S05]  /*01e0*/  @!P0 BRA `(.L_x_14) ;  /* 0x00000000003c8947 */ /* 0x001fea0003800000 */
[----:B------:R-:W-:-:S07]  /*01f0*/  IMAD.WIDE.U32 R4, R2, 0x4, R12 ;  /* 0x0000000402047825 */ /* 0x000fce00078e000c */
.L_x_17:
        /* <DEDUP_REMOVED lines=9> */
.L_x_16:
[----:B------:R-:W-:Y:S05]  /*0290*/  BSYNC.RECONVERGENT B0 ;  /* 0x0000000000007941 */ /* 0x000fea0003800200 */
.L_x_15:
[----:B------:R-:W-:Y:S01]  /*02a0*/  BAR.SYNC.DEFER_BLOCKING 0x0 ;  /* 0x0000000000007b1d */ /* 0x000fe20000010000 */
[----:B------:R-:W-:Y:S01]  /*02b0*/  ISETP.GT.U32.AND P0, PT, R3, 0x3, PT ;  /* 0x000000030300780c */ /* 0x000fe20003f04070 */
[----:B------:R-:W-:-:S12]  /*02c0*/  IMAD.MOV.U32 R3, RZ, RZ, R11 ;  /* 0x000000ffff037224 */ /* 0x000fd800078e000b */
[----:B------:R-:W-:Y:S05]  /*02d0*/  @P0 BRA `(.L_x_17) ;  /* 0xfffffffc00c80947 */ /* 0x000fea000383ffff */
.L_x_14:
[----:B------:R-:W-:-:S13]  /*02e0*/  ISETP.NE.AND P0, PT, R2, RZ, PT ;  /* 0x000000ff0200720c */ /* 0x000fda0003f05270 */
[----:B------:R-:W-:Y:S05]  /*02f0*/  @P0 EXIT ;  /* 0x000000000000094d */ /* 0x000fea0003800000 */
[----:B------:R-:W2:Y:S01]  /*0300*/  LDG.E R13, desc[UR4][R12.64] ;  /* 0x000000040c0d7981 */ /* 0x000ea2000c1e1900 */
[----:B------:R-:W1:Y:S02]  /*0310*/  LDC.64 R2, c[0x0][0x388] ;  /* 0x0000e200ff027b82 */ /* 0x000e640000000a00 */
[----:B-1----:R-:W-:-:S05]  /*0320*/  IMAD.WIDE.U32 R2, R0, 0x4, R2 ;  /* 0x0000000400027825 */ /* 0x002fca00078e0002 */
[----:B--2---:R-:W-:Y:S01]  /*0330*/  STG.E desc[UR4][R2.64], R13 ;  /* 0x0000000d02007986 */ /* 0x004fe2000c101904 */
[----:B------:R-:W-:Y:S05]  /*0340*/  EXIT ;  /* 0x000000000000794d */ /* 0x000fea0003800000 */
.L_x_18:
        /* <DEDUP_REMOVED lines=11> */
.L_x_28:


//--------------------- .text._Z17reduce_unrolling2PiS_j --------------------------
	.section	.text._Z17reduce_unrolling2PiS_j,"ax",@progbits
	.align	128
        .global         _Z17reduce_unrolling2PiS_j
        .type           _Z17reduce_unrolling2PiS_j,@function
        .size           _Z17reduce_unrolling2PiS_j,(.L_x_29 - _Z17reduce_unrolling2PiS_j)
        .other          _Z17reduce_unrolling2PiS_j,@"STO_CUDA_ENTRY STV_DEFAULT"
_Z17reduce_unrolling2PiS_j:
.text._Z17reduce_unrolling2PiS_j:
[----:B------:R-:W-:Y:S01]  /*0000*/  LDC R1, c[0x0][0x37c] ;  /* 0x0000df00ff017b82 */ /* 0x000fe20000000800 */
[----:B------:R-:W0:Y:S01]  /*0010*/  S2R R0, SR_CTAID.X ;  /* 0x0000000000007919 */ /* 0x000e220000002500 */
[----:B------:R-:W0:Y:S06]  /*0020*/  LDCU UR6, c[0x0][0x360] ;  /* 0x00006c00ff0677ac */ /* 0x000e2c0008000800 */
[----:B------:R-:W1:Y:S01]  /*0030*/  LDC.64 R12, c[0x0][0x380] ;  /* 0x0000e000ff0c7b82 */ /* 0x000e620000000a00 */
[----:B------:R-:W2:Y:S01]  /*0040*/  S2R R10, SR_TID.X ;  /* 0x00000000000a7919 */ /* 0x000ea20000002100 */
[----:B------:R-:W3:Y:S01]  /*0050*/  LDCU UR4, c[0x0][0x390] ;  /* 0x00007200ff0477ac */ /* 0x000ee20008000800 */
[----:B0-----:R-:W-:-:S04]  /*0060*/  IMAD R2, R0, UR6, RZ ;  /* 0x0000000600027c24 */ /* 0x001fc8000f8e02ff */
[----:B------:R-:W-:-:S05]  /*0070*/  IMAD.SHL.U32 R7, R2, 0x2, RZ ;  /* 0x0000000202077824 */ /* 0x000fca00078e00ff */
[----:B--2---:R-:W-:-:S05]  /*0080*/  IADD3 R9, PT, PT, R7, R10, RZ ;  /* 0x0000000a07097210 */ /* 0x004fca0007ffe0ff */
[----:B------:R-:W-:-:S05]  /*0090*/  VIADD R3, R9, UR6 ;  /* 0x0000000609037c36 */ /* 0x000fca0008000000 */
[----:B---3--:R-:W-:Y:S01]  /*00a0*/  ISETP.GE.U32.AND P0, PT, R3, UR4, PT ;  /* 0x0000000403007c0c */ /* 0x008fe2000bf06070 */
[----:B------:R-:W0:-:S12]  /*00b0*/  LDCU.64 UR4, c[0x0][0x358] ;  /* 0x00006b00ff0477ac */ /* 0x000e180008000a00 */
[----:B------:R-:W2:Y:S02]  /*00c0*/  @!P0 LDC.64 R4, c[0x0][0x380] ;  /* 0x0000e000ff048b82 */ /* 0x000ea40000000a00 */
[----:B--2---:R-:W-:-:S04]  /*00d0*/  @!P0 IMAD.WIDE.U32 R2, R3, 0x4, R4 ;  /* 0x0000000403028825 */ /* 0x004fc800078e0004 */
[----:B------:R-:W-:Y:S02]  /*00e0*/  @!P0 IMAD.WIDE.U32 R4, R9, 0x4, R4 ;  /* 0x0000000409048825 */ /* 0x000fe400078e0004 */
[----:B0-----:R-:W2:Y:S04]  /*00f0*/  @!P0 LDG.E R2, desc[UR4][R2.64] ;  /* 0x0000000402028981 */ /* 0x001ea8000c1e1900 */
[----:B------:R-:W2:Y:S01]  /*0100*/  @!P0 LDG.E R9, desc[UR4][R4.64] ;  /* 0x0000000404098981 */ /* 0x000ea2000c1e1900 */
[----:B------:R-:W-:Y:S01]  /*0110*/  IMAD.U32 R8, RZ, RZ, UR6 ;  /* 0x00000006ff087e24 */ /* 0x000fe2000f8e00ff */
[----:B-1----:R-:W-:-:S04]  /*0120*/  LEA R6, P1, R7, R12, 0x2 ;  /* 0x0000000c07067211 */ /* 0x002fc800078210ff */
[----:B------:R-:W-:Y:S02]  /*0130*/  LEA.HI.X R7, R7, R13, RZ, 0x2, P1 ;  /* 0x0000000d07077211 */ /* 0x000fe400008f14ff */
[----:B--2---:R-:W-:-:S05]  /*0140*/  @!P0 IADD3 R9, PT, PT, R2, R9, RZ ;  /* 0x0000000902098210 */ /* 0x004fca0007ffe0ff */
[----:B------:R0:W-:Y:S01]  /*0150*/  @!P0 STG.E desc[UR4][R4.64], R9 ;  /* 0x0000000904008986 */ /* 0x0001e2000c101904 */
[----:B------:R-:W-:Y:S01]  /*0160*/  BAR.SYNC.DEFER_BLOCKING 0x0 ;  /* 0x0000000000007b1d */ /* 0x000fe20000010000 */
[----:B------:R-:W-:-:S13]  /*0170*/  ISETP.GE.U32.AND P0, PT, R8, 0x2, PT ;  /* 0x000000020800780c */ /* 0x000fda0003f06070 */
[----:B0-----:R-:W-:Y:S05]  /*0180*/  @!P0 BRA `(.L_x_19) ;  /* 0x00000000003c8947 */ /* 0x001fea0003800000 */
[----:B------:R-:W-:-:S07]  /*0190*/  IMAD.WIDE.U32 R2, R10, 0x4, R6 ;  /* 0x000000040a027825 */ /* 0x000fce00078e0006 */
.L_x_22:
        /* <DEDUP_REMOVED lines=9> */
.L_x_21:
[----:B------:R-:W-:Y:S05]  /*0230*/  BSYNC.RECONVERGENT B0 ;  /* 0x0000000000007941 */ /* 0x000fea0003800200 */
.L_x_20:
[----:B------:R-:W-:Y:S01]  /*0240*/  BAR.SYNC.DEFER_BLOCKING 0x0 ;  /* 0x0000000000007b1d */ /* 0x000fe20000010000 */
[----:B------:R-:W-:Y:S01]  /*0250*/  ISETP.GT.U32.AND P0, PT, R8, 0x3, PT ;  /* 0x000000030800780c */ /* 0x000fe20003f04070 */
[----:B------:R-:W-:-:S12]  /*0260*/  IMAD.MOV.U32 R8, RZ, RZ, R11 ;  /* 0x000000ffff087224 */ /* 0x000fd800078e000b */
[----:B------:R-:W-:Y:S05]  /*0270*/  @P0 BRA `(.L_x_22) ;  /* 0xfffffffc00c80947 */ /* 0x000fea000383ffff */
.L_x_19:
[----:B------:R-:W-:-:S13]  /*0280*/  ISETP.NE.AND P0, PT, R10, RZ, PT ;  /* 0x000000ff0a00720c */ /* 0x000fda0003f05270 */
[----:B------:R-:W-:Y:S05]  /*0290*/  @P0 EXIT ;  /* 0x000000000000094d */ /* 0x000fea0003800000 */
[----:B------:R-:W2:Y:S01]  /*02a0*/  LDG.E R7, desc[UR4][R6.64] ;  /* 0x0000000406077981 */ /* 0x000ea2000c1e1900 */
[----:B0-----:R-:W0:Y:S02]  /*02b0*/  LDC.64 R2, c[0x0][0x388] ;  /* 0x0000e200ff027b82 */ /* 0x001e240000000a00 */
[----:B0-----:R-:W-:-:S05]  /*02c0*/  IMAD.WIDE.U32 R2, R0, 0x4, R2 ;  /* 0x0000000400027825 */ /* 0x001fca00078e0002 */
[----:B--2---:R-:W-:Y:S01]  /*02d0*/  STG.E desc[UR4][R2.64], R7 ;  /* 0x0000000702007986 */ /* 0x004fe2000c101904 */
[----:B------:R-:W-:Y:S05]  /*02e0*/  EXIT ;  /* 0x000000000000794d */ /* 0x000fea0003800000 */
.L_x_23:
        /* <DEDUP_REMOVED lines=9> */
.L_x_29:


//--------------------- .text._Z12simpleKernelv   --------------------------
	.section	.text._Z12simpleKernelv,"ax",@progbits
	.align	128
        .global         _Z12simpleKernelv
        .type           _Z12simpleKernelv,@function
        .size           _Z12simpleKernelv,(.L_x_30 - _Z12simpleKernelv)
        .other          _Z12simpleKernelv,@"STO_CUDA_ENTRY STV_DEFAULT"
_Z12simpleKernelv:
.text._Z12simpleKernelv:
[----:B------:R-:W0:Y:S01]  /*0000*/  LDC R1, c[0x0][0x37c] ;  /* 0x0000df00ff017b82 */ /* 0x000e220000000800 */
[----:B------:R-:W-:Y:S01]  /*0010*/  MOV R0, 0x8 ;  /* 0x0000000800007802 */ /* 0x000fe20000000f00 */
[----:B------:R-:W1:Y:S01]  /*0020*/  LDCU.64 UR4, c[0x4][URZ] ;  /* 0x01000000ff0477ac */ /* 0x000e620008000a00 */
[----:B------:R-:W-:-:S05]  /*0030*/  CS2R R6, SRZ ;  /* 0x0000000000067805 */ /* 0x000fca000001ff00 */
[----:B------:R2:W3:Y:S01]  /*0040*/  LDC.64 R2, c[0x4][R0] ;  /* 0x0100000000027b82 */ /* 0x0004e20000000a00 */
[----:B-1----:R-:W-:Y:S02]  /*0050*/  IMAD.U32 R4, RZ, RZ, UR4 ;  /* 0x00000004ff047e24 */ /* 0x002fe4000f8e00ff */
[----:B--2---:R-:W-:-:S07]  /*0060*/  IMAD.U32 R5, RZ, RZ, UR5 ;  /* 0x00000005ff057e24 */ /* 0x004fce000f8e00ff */
[----:B------:R-:W-:-:S07]  /*0070*/  LEPC R20, `(.L_x_24) ;  /* 0x000000001014794e */ /* 0x000fce0000000000 */
[----:B0--3--:R-:W-:Y:S05]  /*0080*/  CALL.ABS.NOINC R2 ;  /* 0x0000000002007343 */ /* 0x009fea0003c00000 */
.L_x_24:
[----:B------:R-:W-:Y:S05]  /*0090*/  EXIT ;  /* 0x000000000000794d */ /* 0x000fea0003800000 */
.L_x_25:
        /* <DEDUP_REMOVED lines=14> */
.L_x_30:


//--------------------- .nv.global.init           --------------------------
	.section	.nv.global.init,"aw",@progbits
.nv.global.init:
	.type		$str,@object
	.size		$str,(.L_0 - $str)
$str:
        /*0000*/ 	.byte	0x53, 0x69, 0x6d, 0x70, 0x6c, 0x65, 0x20, 0x6b, 0x65, 0x72, 0x6e, 0x65, 0x6c, 0x20, 0x65, 0x78
        /*0010*/ 	.byte	0x65, 0x63, 0x75, 0x74, 0x65, 0x64, 0x20, 0x6f, 0x6e, 0x20, 0x64, 0x65, 0x76, 0x69, 0x63, 0x65
        /*0020*/ 	.byte	0x2e, 0x0a, 0x00
.L_0:


//--------------------- .nv.shared.reserved.0     --------------------------
	.section	.nv.shared.reserved.0,"aw",@nobits
	.weak		__nv_reservedSMEM_offset_0_alias
	.size		__nv_reservedSMEM_offset_0_alias, 0, 64
	.other		__nv_reservedSMEM_offset_0_alias,@"STO_CUDA_RESERVED_SHARED STV_DEFAULT"
__nv_reservedSMEM_offset_0_alias:
	.zero		0
	.zero		64


//--------------------- .nv.constant0._Z27reduced_unrolling_intrawarpPiS_j --------------------------
	.section	.nv.constant0._Z27reduced_unrolling_intrawarpPiS_j,"a",@progbits
	.sectionflags	@""
	.align	4
.nv.constant0._Z27reduced_unrolling_intrawarpPiS_j:
	.zero		916


//--------------------- .nv.constant0._Z17reduce_unrolling8PiS_i --------------------------
	.section	.nv.constant0._Z17reduce_unrolling8PiS_i,"a",@progbits
	.sectionflags	@""
	.align	4
.nv.constant0._Z17reduce_unrolling8PiS_i:
	.zero		916


//--------------------- .nv.constant0._Z17reduce_unrolling4PiS_j --------------------------
	.section	.nv.constant0._Z17reduce_unrolling4PiS_j,"a",@progbits
	.sectionflags	@""
	.align	4
.nv.constant0._Z17reduce_unrolling4PiS_j:
	.zero		916


//--------------------- .nv.constant0._Z17reduce_unrolling2PiS_j --------------------------
	.section	.nv.constant0._Z17reduce_unrolling2PiS_j,"a",@progbits
	.sectionflags	@""
	.align	4
.nv.constant0._Z17reduce_unrolling2PiS_j:
	.zero		916


//--------------------- .nv.constant0._Z12simpleKernelv --------------------------
	.section	.nv.constant0._Z12simpleKernelv,"a",@progbits
	.sectionflags	@""
	.align	4
.nv.constant0._Z12simpleKernelv:
	.zero		896


//--------------------- SYMBOLS --------------------------

	.type		.nv.reservedSmem.offset0,@object
	.size		.nv.reservedSmem.offset0,0x4
	.type		vprintf,@function
